//
// Generated by NVIDIA NVVM Compiler
//
// Compiler Build ID: CL-36424714
// Cuda compilation tools, release 13.0, V13.0.88
// Based on NVVM 20.0.0
//

.version 9.0
.target sm_100
.address_size 64

	// .globl	_Z19naiveMatrixMultiplyPfS_S_i

.visible .entry _Z19naiveMatrixMultiplyPfS_S_i(
	.param .u64 .ptr .align 1 _Z19naiveMatrixMultiplyPfS_S_i_param_0,
	.param .u64 .ptr .align 1 _Z19naiveMatrixMultiplyPfS_S_i_param_1,
	.param .u64 .ptr .align 1 _Z19naiveMatrixMultiplyPfS_S_i_param_2,
	.param .u32 _Z19naiveMatrixMultiplyPfS_S_i_param_3
)
{
	.reg .pred 	%p<10>;
	.reg .b32 	%r<40>;
	.reg .b32 	%f<67>;
	.reg .b64 	%rd<67>;

	ld.param.u64 	%rd14, [_Z19naiveMatrixMultiplyPfS_S_i_param_0];
	ld.param.u64 	%rd15, [_Z19naiveMatrixMultiplyPfS_S_i_param_1];
	ld.param.u32 	%r18, [_Z19naiveMatrixMultiplyPfS_S_i_param_3];
	cvta.to.global.u64 	%rd1, %rd15;
	cvta.to.global.u64 	%rd2, %rd14;
	mov.u32 	%r19, %ctaid.y;
	mov.u32 	%r20, %ntid.y;
	mov.u32 	%r21, %tid.y;
	mad.lo.s32 	%r1, %r19, %r20, %r21;
	mov.u32 	%r22, %ctaid.x;
	mov.u32 	%r23, %ntid.x;
	mov.u32 	%r24, %tid.x;
	mad.lo.s32 	%r2, %r22, %r23, %r24;
	max.s32 	%r25, %r1, %r2;
	setp.ge.s32 	%p1, %r25, %r18;
	@%p1 bra 	$L__BB0_13;
	mul.lo.s32 	%r3, %r18, %r1;
	and.b32  	%r4, %r18, 7;
	setp.lt.u32 	%p2, %r18, 8;
	mov.f32 	%f66, 0f00000000;
	mov.b32 	%r38, 0;
	@%p2 bra 	$L__BB0_4;
	and.b32  	%r38, %r18, 2147483640;
	neg.s32 	%r36, %r38;
	mul.wide.s32 	%rd16, %r18, 4;
	add.s64 	%rd3, %rd1, %rd16;
	shl.b32 	%r7, %r18, 3;
	mul.wide.s32 	%rd17, %r18, 8;
	add.s64 	%rd4, %rd1, %rd17;
	mul.wide.s32 	%rd18, %r18, 12;
	add.s64 	%rd5, %rd1, %rd18;
	mul.wide.s32 	%rd19, %r18, 16;
	add.s64 	%rd6, %rd1, %rd19;
	mul.wide.s32 	%rd20, %r18, 20;
	add.s64 	%rd7, %rd1, %rd20;
	mul.wide.s32 	%rd21, %r18, 24;
	add.s64 	%rd8, %rd1, %rd21;
	mul.wide.s32 	%rd22, %r18, 28;
	add.s64 	%rd9, %rd1, %rd22;
	mul.wide.u32 	%rd23, %r3, 4;
	add.s64 	%rd24, %rd23, %rd2;
	add.s64 	%rd66, %rd24, 16;
	mov.f32 	%f66, 0f00000000;
	mov.u32 	%r35, %r2;
$L__BB0_3:
	.pragma "nounroll";
	mul.wide.s32 	%rd25, %r35, 4;
	add.s64 	%rd26, %rd3, %rd25;
	add.s64 	%rd27, %rd4, %rd25;
	add.s64 	%rd28, %rd5, %rd25;
	add.s64 	%rd29, %rd6, %rd25;
	add.s64 	%rd30, %rd7, %rd25;
	add.s64 	%rd31, %rd8, %rd25;
	add.s64 	%rd32, %rd9, %rd25;
	add.s64 	%rd33, %rd1, %rd25;
	ld.global.f32 	%f16, [%rd66+-16];
	ld.global.f32 	%f17, [%rd33];
	fma.rn.f32 	%f18, %f16, %f17, %f66;
	ld.global.f32 	%f19, [%rd66+-12];
	ld.global.f32 	%f20, [%rd26];
	fma.rn.f32 	%f21, %f19, %f20, %f18;
	ld.global.f32 	%f22, [%rd66+-8];
	ld.global.f32 	%f23, [%rd27];
	fma.rn.f32 	%f24, %f22, %f23, %f21;
	ld.global.f32 	%f25, [%rd66+-4];
	ld.global.f32 	%f26, [%rd28];
	fma.rn.f32 	%f27, %f25, %f26, %f24;
	ld.global.f32 	%f28, [%rd66];
	ld.global.f32 	%f29, [%rd29];
	fma.rn.f32 	%f30, %f28, %f29, %f27;
	ld.global.f32 	%f31, [%rd66+4];
	ld.global.f32 	%f32, [%rd30];
	fma.rn.f32 	%f33, %f31, %f32, %f30;
	ld.global.f32 	%f34, [%rd66+8];
	ld.global.f32 	%f35, [%rd31];
	fma.rn.f32 	%f36, %f34, %f35, %f33;
	ld.global.f32 	%f37, [%rd66+12];
	ld.global.f32 	%f38, [%rd32];
	fma.rn.f32 	%f66, %f37, %f38, %f36;
	add.s32 	%r36, %r36, 8;
	add.s32 	%r35, %r35, %r7;
	add.s64 	%rd66, %rd66, 32;
	setp.ne.s32 	%p3, %r36, 0;
	@%p3 bra 	$L__BB0_3;
$L__BB0_4:
	setp.eq.s32 	%p4, %r4, 0;
	@%p4 bra 	$L__BB0_12;
	and.b32  	%r13, %r18, 3;
	setp.lt.u32 	%p5, %r4, 4;
	@%p5 bra 	$L__BB0_7;
	add.s32 	%r27, %r38, %r3;
	mul.wide.u32 	%rd34, %r27, 4;
	add.s64 	%rd35, %rd2, %rd34;
	ld.global.f32 	%f40, [%rd35];
	mad.lo.s32 	%r28, %r38, %r18, %r2;
	mul.wide.s32 	%rd36, %r28, 4;
	add.s64 	%rd37, %rd1, %rd36;
	ld.global.f32 	%f41, [%rd37];
	fma.rn.f32 	%f42, %f40, %f41, %f66;
	cvt.u64.u32 	%rd38, %r3;
	cvt.u64.u32 	%rd39, %r38;
	add.s64 	%rd40, %rd39, %rd38;
	shl.b64 	%rd41, %rd40, 2;
	add.s64 	%rd42, %rd2, %rd41;
	ld.global.f32 	%f43, [%rd42+4];
	mul.wide.s32 	%rd43, %r18, 4;
	add.s64 	%rd44, %rd37, %rd43;
	ld.global.f32 	%f44, [%rd44];
	fma.rn.f32 	%f45, %f43, %f44, %f42;
	ld.global.f32 	%f46, [%rd42+8];
	add.s64 	%rd45, %rd44, %rd43;
	ld.global.f32 	%f47, [%rd45];
	fma.rn.f32 	%f48, %f46, %f47, %f45;
	ld.global.f32 	%f49, [%rd42+12];
	add.s64 	%rd46, %rd45, %rd43;
	ld.global.f32 	%f50, [%rd46];
	fma.rn.f32 	%f66, %f49, %f50, %f48;
	add.s32 	%r38, %r38, 4;
$L__BB0_7:
	setp.eq.s32 	%p6, %r13, 0;
	@%p6 bra 	$L__BB0_12;
	setp.eq.s32 	%p7, %r13, 1;
	@%p7 bra 	$L__BB0_10;
	add.s32 	%r29, %r38, %r3;
	mul.wide.u32 	%rd47, %r29, 4;
	add.s64 	%rd48, %rd2, %rd47;
	ld.global.f32 	%f52, [%rd48];
	mad.lo.s32 	%r30, %r38, %r18, %r2;
	mul.wide.s32 	%rd49, %r30, 4;
	add.s64 	%rd50, %rd1, %rd49;
	ld.global.f32 	%f53, [%rd50];
	fma.rn.f32 	%f54, %f52, %f53, %f66;
	cvt.u64.u32 	%rd51, %r3;
	cvt.u64.u32 	%rd52, %r38;
	add.s64 	%rd53, %rd52, %rd51;
	shl.b64 	%rd54, %rd53, 2;
	add.s64 	%rd55, %rd2, %rd54;
	ld.global.f32 	%f55, [%rd55+4];
	mul.wide.s32 	%rd56, %r18, 4;
	add.s64 	%rd57, %rd50, %rd56;
	ld.global.f32 	%f56, [%rd57];
	fma.rn.f32 	%f66, %f55, %f56, %f54;
	add.s32 	%r38, %r38, 2;
$L__BB0_10:
	and.b32  	%r31, %r18, 1;
	setp.eq.b32 	%p8, %r31, 1;
	not.pred 	%p9, %p8;
	@%p9 bra 	$L__BB0_12;
	add.s32 	%r32, %r38, %r3;
	mul.wide.u32 	%rd58, %r32, 4;
	add.s64 	%rd59, %rd2, %rd58;
	ld.global.f32 	%f57, [%rd59];
	mad.lo.s32 	%r33, %r38, %r18, %r2;
	mul.wide.s32 	%rd60, %r33, 4;
	add.s64 	%rd61, %rd1, %rd60;
	ld.global.f32 	%f58, [%rd61];
	fma.rn.f32 	%f66, %f57, %f58, %f66;
$L__BB0_12:
	ld.param.u64 	%rd65, [_Z19naiveMatrixMultiplyPfS_S_i_param_2];
	add.s32 	%r34, %r3, %r2;
	cvta.to.global.u64 	%rd62, %rd65;
	mul.wide.s32 	%rd63, %r34, 4;
	add.s64 	%rd64, %rd62, %rd63;
	st.global.f32 	[%rd64], %f66;
$L__BB0_13:
	ret;

}


// ===== COMPILED SASS (sm_100) =====

	.target	sm_100

	.elftype	@"ET_EXEC"


//--------------------- .note.nv.tkinfo           --------------------------
	.section	.note.nv.tkinfo,"",@"SHT_NOTE"
	.sectionflags	@"SHF_NOTE_NV_TKINFO"
	.tkinfo
        /*0018*/ 	.word	0x00000002
        /*0030*/ 	.string	""
        /*0030*/ 	.string	"ptxas"
        /*0030*/ 	.string	"Cuda compilation tools, release 13.0, V13.0.88"
        /*0030*/ 	.string	"Build cuda_13.0.r13.0/compiler.36424714_0"
        /*0030*/ 	.string	"-arch sm_100 -m 64 "



//--------------------- .note.nv.cuinfo           --------------------------
	.section	.note.nv.cuinfo,"",@"SHT_NOTE"
	.sectionflags	@"SHF_NOTE_NV_CUINFO"
        /*0018*/ 	.short	0x0002
        /*001a*/ 	.short	0x0064
        /*001c*/ 	.short	0x0082
	.zero		2


//--------------------- .nv.info                  --------------------------
	.section	.nv.info,"",@"SHT_CUDA_INFO"
	.align	4


	//----- nvinfo : EIATTR_REGCOUNT
	.align		4
        /*0000*/ 	.byte	0x04, 0x2f
        /*0002*/ 	.short	(.L_1 - .L_0)
	.align		4
.L_0:
        /*0004*/ 	.word	index@(_Z19naiveMatrixMultiplyPfS_S_i)
        /*0008*/ 	.word	0x0000001e


	//----- nvinfo : EIATTR_FRAME_SIZE
	.align		4
.L_1:
        /*000c*/ 	.byte	0x04, 0x11
        /*000e*/ 	.short	(.L_3 - .L_2)
	.align		4
.L_2:
        /*0010*/ 	.word	index@(_Z19naiveMatrixMultiplyPfS_S_i)
        /*0014*/ 	.word	0x00000000


	//----- nvinfo : EIATTR_MIN_STACK_SIZE
	.align		4
.L_3:
        /*0018*/ 	.byte	0x04, 0x12
        /*001a*/ 	.short	(.L_5 - .L_4)
	.align		4
.L_4:
        /*001c*/ 	.word	index@(_Z19naiveMatrixMultiplyPfS_S_i)
        /*0020*/ 	.word	0x00000000
.L_5:


//--------------------- .nv.compat                --------------------------
	.section	.nv.compat,"",@"SHT_CUDA_COMPAT_INFO"
	.align	4
        /*0000*/ 	.byte	0x02, 0x09, 0x00, 0x00, 0x02, 0x02, 0x01, 0x00, 0x02, 0x05, 0x05, 0x00, 0x03, 0x07, 0x01, 0x01
        /*0010*/ 	.byte	0x02, 0x03, 0x00, 0x00, 0x02, 0x06, 0x01, 0x00, 0x04, 0x0b, 0x08, 0x00, 0x09, 0x00, 0x00, 0x00
        /*0020*/ 	.byte	0x00, 0x00, 0x00, 0x00


//--------------------- .nv.info._Z19naiveMatrixMultiplyPfS_S_i --------------------------
	.section	.nv.info._Z19naiveMatrixMultiplyPfS_S_i,"",@"SHT_CUDA_INFO"
	.sectionflags	@""
	.align	4


	//----- nvinfo : EIATTR_CUDA_API_VERSION
	.align		4
        /*0000*/ 	.byte	0x04, 0x37
        /*0002*/ 	.short	(.L_7 - .L_6)
.L_6:
        /*0004*/ 	.word	0x00000082


	//----- nvinfo : EIATTR_KPARAM_INFO
	.align		4
.L_7:
        /*0008*/ 	.byte	0x04, 0x17
        /*000a*/ 	.short	(.L_9 - .L_8)
.L_8:
        /*000c*/ 	.word	0x00000000
        /*0010*/ 	.short	0x0003
        /*0012*/ 	.short	0x0018
        /*0014*/ 	.byte	0x00, 0xf0, 0x11, 0x00


	//----- nvinfo : EIATTR_KPARAM_INFO
	.align		4
.L_9:
        /*0018*/ 	.byte	0x04, 0x17
        /*001a*/ 	.short	(.L_11 - .L_10)
.L_10:
        /*001c*/ 	.word	0x00000000
        /*0020*/ 	.short	0x0002
        /*0022*/ 	.short	0x0010
        /*0024*/ 	.byte	0x00, 0xf5, 0x21, 0x00


	//----- nvinfo : EIATTR_KPARAM_INFO
	.align		4
.L_11:
        /*0028*/ 	.byte	0x04, 0x17
        /*002a*/ 	.short	(.L_13 - .L_12)
.L_12:
        /*002c*/ 	.word	0x00000000
        /*0030*/ 	.short	0x0001
        /*0032*/ 	.short	0x0008
        /*0034*/ 	.byte	0x00, 0xf5, 0x21, 0x00


	//----- nvinfo : EIATTR_KPARAM_INFO
	.align		4
.L_13:
        /*0038*/ 	.byte	0x04, 0x17
        /*003a*/ 	.short	(.L_15 - .L_14)
.L_14:
        /*003c*/ 	.word	0x00000000
        /*0040*/ 	.short	0x0000
        /*0042*/ 	.short	0x0000
        /*0044*/ 	.byte	0x00, 0xf5, 0x21, 0x00


	//----- nvinfo : EIATTR_SPARSE_MMA_MASK
	.align		4
.L_15:
        /*0048*/ 	.byte	0x03, 0x50
        /*004a*/ 	.short	0x0000


	//----- nvinfo : EIATTR_MAXREG_COUNT
	.align		4
        /*004c*/ 	.byte	0x03, 0x1b
        /*004e*/ 	.short	0x00ff


	//----- nvinfo : EIATTR_MERCURY_ISA_VERSION
	.align		4
        /*0050*/ 	.byte	0x03, 0x5f
        /*0052*/ 	.short	0x0101


	//----- nvinfo : EIATTR_VRC_CTA_INIT_COUNT
	.align		4
        /*0054*/ 	.byte	0x02, 0x4a
	.zero		1
	.zero		1


	//----- nvinfo : EIATTR_EXIT_INSTR_OFFSETS
	.align		4
        /*0058*/ 	.byte	0x04, 0x1c
        /*005a*/ 	.short	(.L_17 - .L_16)


	//   ....[0]....
.L_16:
        /*005c*/ 	.word	0x000000c0


	//   ....[1]....
        /*0060*/ 	.word	0x00000a90


	//----- nvinfo : EIATTR_CBANK_PARAM_SIZE
	.align		4
.L_17:
        /*0064*/ 	.byte	0x03, 0x19
        /*0066*/ 	.short	0x001c


	//----- nvinfo : EIATTR_PARAM_CBANK
	.align		4
        /*0068*/ 	.byte	0x04, 0x0a
        /*006a*/ 	.short	(.L_19 - .L_18)
	.align		4
.L_18:
        /*006c*/ 	.word	index@(.nv.constant0._Z19naiveMatrixMultiplyPfS_S_i)
        /*0070*/ 	.short	0x0380
        /*0072*/ 	.short	0x001c


	//----- nvinfo : EIATTR_SW_WAR
	.align		4
.L_19:
        /*0074*/ 	.byte	0x04, 0x36
        /*0076*/ 	.short	(.L_21 - .L_20)
.L_20:
        /*0078*/ 	.word	0x00000008
.L_21:


//--------------------- .nv.callgraph             --------------------------
	.section	.nv.callgraph,"",@"SHT_CUDA_CALLGRAPH"
	.align	4
	.sectionentsize	8
	.align		4
        /*0000*/ 	.word	0x00000000
	.align		4
        /*0004*/ 	.word	0xffffffff
	.align		4
        /*0008*/ 	.word	0x00000000
	.align		4
        /*000c*/ 	.word	0xfffffffe
	.align		4
        /*0010*/ 	.word	0x00000000
	.align		4
        /*0014*/ 	.word	0xfffffffd
	.align		4
        /*0018*/ 	.word	0x00000000
	.align		4
        /*001c*/ 	.word	0xfffffffc


//--------------------- .text._Z19naiveMatrixMultiplyPfS_S_i --------------------------
	.section	.text._Z19naiveMatrixMultiplyPfS_S_i,"ax",@progbits
	.align	128
        .global         _Z19naiveMatrixMultiplyPfS_S_i
        .type           _Z19naiveMatrixMultiplyPfS_S_i,@function
        .size           _Z19naiveMatrixMultiplyPfS_S_i,(.L_x_5 - _Z19naiveMatrixMultiplyPfS_S_i)
        .other          _Z19naiveMatrixMultiplyPfS_S_i,@"STO_CUDA_ENTRY STV_DEFAULT"
_Z19naiveMatrixMultiplyPfS_S_i:
.text._Z19naiveMatrixMultiplyPfS_S_i:
[----:B------:R-:W-:Y:S01]  /*0000*/  LDC R1, c[0x0][0x37c] ;  /* 0x0000df00ff017b82 */ /* 0x000fe20000000800 */
[----:B------:R-:W0:Y:S07]  /*0010*/  S2R R0, SR_TID.Y ;  /* 0x0000000000007919 */ /* 0x000e2e0000002200 */
[----:B------:R-:W0:Y:S01]  /*0020*/  S2UR UR4, SR_CTAID.Y ;  /* 0x00000000000479c3 */ /* 0x000e220000002600 */
[----:B------:R-:W1:Y:S01]  /*0030*/  LDCU UR20, c[0x0][0x398] ;  /* 0x00007300ff1477ac */ /* 0x000e620008000800 */
[----:B------:R-:W2:Y:S06]  /*0040*/  S2R R3, SR_TID.X ;  /* 0x0000000000037919 */ /* 0x000eac0000002100 */
[----:B------:R-:W0:Y:S08]  /*0050*/  LDC R13, c[0x0][0x364] ;  /* 0x0000d900ff0d7b82 */ /* 0x000e300000000800 */
[----:B------:R-:W2:Y:S08]  /*0060*/  S2UR UR5, SR_CTAID.X ;  /* 0x00000000000579c3 */ /* 0x000eb00000002500 */
[----:B------:R-:W2:Y:S01]  /*0070*/  LDC R2, c[0x0][0x360] ;  /* 0x0000d800ff027b82 */ /* 0x000ea20000000800 */
[----:B0-----:R-:W-:-:S02]  /*0080*/  IMAD R13, R13, UR4, R0 ;  /* 0x000000040d0d7c24 */ /* 0x001fc4000f8e0200 */
[----:B--2---:R-:W-:-:S05]  /*0090*/  IMAD R0, R2, UR5, R3 ;  /* 0x0000000502007c24 */ /* 0x004fca000f8e0203 */
[----:B------:R-:W-:-:S04]  /*00a0*/  VIMNMX R2, PT, PT, R13, R0, !PT ;  /* 0x000000000d027248 */ /* 0x000fc80007fe0100 */
[----:B-1----:R-:W-:-:S13]  /*00b0*/  ISETP.GE.AND P0, PT, R2, UR20, PT ;  /* 0x0000001402007c0c */ /* 0x002fda000bf06270 */
[----:B------:R-:W-:Y:S05]  /*00c0*/  @P0 EXIT ;  /* 0x000000000000094d */ /* 0x000fea0003800000 */
[----:B------:R-:W-:Y:S01]  /*00d0*/  UISETP.GE.U32.AND UP0, UPT, UR20, 0x8, UPT ;  /* 0x000000081400788c */ /* 0x000fe2000bf06070 */
[----:B------:R-:W-:Y:S02]  /*00e0*/  HFMA2 R12, -RZ, RZ, 0, 0 ;  /* 0x00000000ff0c7431 */ /* 0x000fe400000001ff */
[----:B------:R-:W-:Y:S01]  /*00f0*/  IMAD R13, R13, UR20, RZ ;  /* 0x000000140d0d7c24 */ /* 0x000fe2000f8e02ff */
[----:B------:R-:W-:Y:S01]  /*0100*/  UMOV UR4, URZ ;  /* 0x000000ff00047c82 */ /* 0x000fe20008000000 */
[----:B------:R-:W0:Y:S04]  /*0110*/  LDCU.64 UR18, c[0x0][0x358] ;  /* 0x00006b00ff1277ac */ /* 0x000e280008000a00 */
[----:B------:R-:W-:Y:S05]  /*0120*/  BRA.U !UP0, `(.L_x_0) ;  /* 0x0000000508047547 */ /* 0x000fea000b800000 */
[----:B------:R-:W1:Y:S01]  /*0130*/  LDCU.128 UR24, c[0x0][0x380] ;  /* 0x00007000ff1877ac */ /* 0x000e620008000c00 */
[----:B------:R-:W-:Y:S02]  /*0140*/  MOV R12, RZ ;  /* 0x000000ff000c7202 */ /* 0x000fe40000000f00 */
[----:B------:R-:W-:Y:S01]  /*0150*/  MOV R14, R0 ;  /* 0x00000000000e7202 */ /* 0x000fe20000000f00 */
[----:B------:R-:W-:-:S04]  /*0160*/  ULOP3.LUT UR4, UR20, 0x7ffffff8, URZ, 0xc0, !UPT ;  /* 0x7ffffff814047892 */ /* 0x000fc8000f8ec0ff */
[----:B------:R-:W-:Y:S01]  /*0170*/  UIADD3 UR5, UPT, UPT, -UR4, URZ, URZ ;  /* 0x000000ff04057290 */ /* 0x000fe2000fffe1ff */
[----:B-1----:R-:W-:Y:S01]  /*0180*/  MOV R2, UR24 ;  /* 0x0000001800027c02 */ /* 0x002fe20008000f00 */
[----:B------:R-:W-:Y:S01]  /*0190*/  UIMAD.WIDE UR6, UR20, 0x8, UR26 ;  /* 0x00000008140678a5 */ /* 0x000fe2000f8e021a */
[----:B------:R-:W-:Y:S01]  /*01a0*/  MOV R3, UR25 ;  /* 0x0000001900037c02 */ /* 0x000fe20008000f00 */
[----:B------:R-:W-:Y:S02]  /*01b0*/  UIMAD.WIDE UR8, UR20, 0xc, UR26 ;  /* 0x0000000c140878a5 */ /* 0x000fe4000f8e021a */
[----:B------:R-:W-:Y:S01]  /*01c0*/  UIMAD.WIDE UR10, UR20, 0x10, UR26 ;  /* 0x00000010140a78a5 */ /* 0x000fe2000f8e021a */
[----:B------:R-:W-:Y:S01]  /*01d0*/  IMAD.WIDE.U32 R2, R13, 0x4, R2 ;  /* 0x000000040d027825 */ /* 0x000fe200078e0002 */
[----:B------:R-:W-:Y:S02]  /*01e0*/  UIMAD.WIDE UR12, UR20, 0x14, UR26 ;  /* 0x00000014140c78a5 */ /* 0x000fe4000f8e021a */
[----:B------:R-:W-:Y:S01]  /*01f0*/  UIMAD.WIDE UR14, UR20, 0x18, UR26 ;  /* 0x00000018140e78a5 */ /* 0x000fe2000f8e021a */
[----:B------:R-:W-:Y:S01]  /*0200*/  IADD3 R2, P0, PT, R2, 0x10, RZ ;  /* 0x0000001002027810 */ /* 0x000fe20007f1e0ff */
[----:B------:R-:W-:-:S03]  /*0210*/  UIMAD.WIDE UR16, UR20, 0x1c, UR26 ;  /* 0x0000001c141078a5 */ /* 0x000fc6000f8e021a */
[----:B------:R-:W-:-:S09]  /*0220*/  IADD3.X R3, PT, PT, RZ, R3, RZ, P0, !PT ;  /* 0x00000003ff037210 */ /* 0x000fd200007fe4ff */
.L_x_1:
[----:B------:R-:W-:Y:S01]  /*0230*/  UIMAD.WIDE UR22, UR20, 0x4, UR26 ;  /* 0x00000004141678a5 */ /* 0x000fe2000f8e021a */
[----:B------:R-:W-:Y:S02]  /*0240*/  IMAD.MOV.U32 R23, RZ, RZ, 0x4 ;  /* 0x00000004ff177424 */ /* 0x000fe400078e00ff */
[----:B------:R-:W-:Y:S01]  /*0250*/  HFMA2 R11, -RZ, RZ, 0, 2.384185791015625e-07 ;  /* 0x00000004ff0b7431 */ /* 0x000fe200000001ff */
[----:B------:R-:W-:Y:S01]  /*0260*/  MOV R25, 0x4 ;  /* 0x0000000400197802 */ /* 0x000fe20000000f00 */
[----:B0-----:R-:W2:Y:S01]  /*0270*/  LDG.E R21, desc[UR18][R2.64+-0x10] ;  /* 0xfffff01202157981 */ /* 0x001ea2000c1e1900 */
[C---:B------:R-:W-:Y:S01]  /*0280*/  IMAD.WIDE R22, R14.reuse, R23, UR26 ;  /* 0x0000001a0e167e25 */ /* 0x040fe2000f8e0217 */
[----:B------:R-:W-:Y:S02]  /*0290*/  MOV R8, UR22 ;  /* 0x0000001600087c02 */ /* 0x000fe40008000f00 */
[----:B------:R-:W-:Y:S01]  /*02a0*/  MOV R9, UR23 ;  /* 0x0000001700097c02 */ /* 0x000fe20008000f00 */
[----:B------:R-:W3:Y:S02]  /*02b0*/  LDG.E R19, desc[UR18][R2.64+-0xc] ;  /* 0xfffff41202137981 */ /* 0x000ee4000c1e1900 */
[----:B------:R-:W-:-:S02]  /*02c0*/  IMAD.WIDE R8, R14, 0x4, R8 ;  /* 0x000000040e087825 */ /* 0x000fc400078e0208 */
[----:B------:R-:W2:Y:S01]  /*02d0*/  LDG.E R22, desc[UR18][R22.64] ;  /* 0x0000001216167981 */ /* 0x000ea2000c1e1900 */
[----:B------:R-:W-:Y:S01]  /*02e0*/  MOV R5, 0x4 ;  /* 0x0000000400057802 */ /* 0x000fe20000000f00 */
[C---:B------:R-:W-:Y:S02]  /*02f0*/  IMAD.WIDE R24, R14.reuse, R25, UR6 ;  /* 0x000000060e187e25 */ /* 0x040fe4000f8e0219 */
[----:B------:R0:W3:Y:S02]  /*0300*/  LDG.E R20, desc[UR18][R8.64] ;  /* 0x0000001208147981 */ /* 0x0000e4000c1e1900 */
[----:B------:R-:W-:Y:S02]  /*0310*/  IMAD.WIDE R10, R14, R11, UR8 ;  /* 0x000000080e0a7e25 */ /* 0x000fe4000f8e020b */
[----:B------:R-:W4:Y:S04]  /*0320*/  LDG.E R18, desc[UR18][R24.64] ;  /* 0x0000001218127981 */ /* 0x000f28000c1e1900 */
[----:B------:R-:W4:Y:S01]  /*0330*/  LDG.E R17, desc[UR18][R2.64+-0x8] ;  /* 0xfffff81202117981 */ /* 0x000f22000c1e1900 */
[----:B0-----:R-:W-:-:S02]  /*0340*/  HFMA2 R9, -RZ, RZ, 0, 2.384185791015625e-07 ;  /* 0x00000004ff097431 */ /* 0x001fc400000001ff */
[----:B------:R-:W-:Y:S01]  /*0350*/  IMAD.MOV.U32 R7, RZ, RZ, 0x4 ;  /* 0x00000004ff077424 */ /* 0x000fe200078e00ff */
[----:B------:R0:W5:Y:S01]  /*0360*/  LDG.E R16, desc[UR18][R10.64] ;  /* 0x000000120a107981 */ /* 0x000162000c1e1900 */
[----:B------:R-:W-:-:S03]  /*0370*/  IMAD.WIDE R4, R14, R5, UR10 ;  /* 0x0000000a0e047e25 */ /* 0x000fc6000f8e0205 */
[----:B------:R-:W5:Y:S01]  /*0380*/  LDG.E R15, desc[UR18][R2.64+-0x4] ;  /* 0xfffffc12020f7981 */ /* 0x000f62000c1e1900 */
[C---:B------:R-:W-:Y:S01]  /*0390*/  IMAD.WIDE R6, R14.reuse, R7, UR12 ;  /* 0x0000000c0e067e25 */ /* 0x040fe2000f8e0207 */
[----:B------:R-:W-:Y:S02]  /*03a0*/  MOV R27, 0x4 ;  /* 0x00000004001b7802 */ /* 0x000fe40000000f00 */
[----:B------:R1:W5:Y:S01]  /*03b0*/  LDG.E R4, desc[UR18][R4.64] ;  /* 0x0000001204047981 */ /* 0x000362000c1e1900 */
[----:B------:R-:W-:-:S03]  /*03c0*/  IMAD.WIDE R8, R14, R9, UR14 ;  /* 0x0000000e0e087e25 */ /* 0x000fc6000f8e0209 */
[----:B------:R-:W5:Y:S01]  /*03d0*/  LDG.E R23, desc[UR18][R2.64] ;  /* 0x0000001202177981 */ /* 0x000f62000c1e1900 */
[----:B0-----:R-:W-:-:S03]  /*03e0*/  IMAD.WIDE R10, R14, R27, UR16 ;  /* 0x000000100e0a7e25 */ /* 0x001fc6000f8e021b */
[----:B------:R-:W5:Y:S04]  /*03f0*/  LDG.E R7, desc[UR18][R6.64] ;  /* 0x0000001206077981 */ /* 0x000f68000c1e1900 */
[----:B------:R-:W5:Y:S04]  /*0400*/  LDG.E R24, desc[UR18][R2.64+0x4] ;  /* 0x0000041202187981 */ /* 0x000f68000c1e1900 */
[----:B------:R-:W5:Y:S04]  /*0410*/  LDG.E R8, desc[UR18][R8.64] ;  /* 0x0000001208087981 */ /* 0x000f68000c1e1900 */
[----:B------:R-:W5:Y:S04]  /*0420*/  LDG.E R25, desc[UR18][R2.64+0x8] ;  /* 0x0000081202197981 */ /* 0x000f68000c1e1900 */
[----:B------:R-:W5:Y:S04]  /*0430*/  LDG.E R10, desc[UR18][R10.64] ;  /* 0x000000120a0a7981 */ /* 0x000f68000c1e1900 */
[----:B------:R0:W5:Y:S01]  /*0440*/  LDG.E R27, desc[UR18][R2.64+0xc] ;  /* 0x00000c12021b7981 */ /* 0x000162000c1e1900 */
[----:B------:R-:W-:-:S04]  /*0450*/  UIADD3 UR5, UPT, UPT, UR5, 0x8, URZ ;  /* 0x0000000805057890 */ /* 0x000fc8000fffe0ff */
[----:B------:R-:W-:Y:S01]  /*0460*/  UISETP.NE.AND UP0, UPT, UR5, URZ, UPT ;  /* 0x000000ff0500728c */ /* 0x000fe2000bf05270 */
[----:B-1----:R-:W-:Y:S02]  /*0470*/  MOV R5, UR20 ;  /* 0x0000001400057c02 */ /* 0x002fe40008000f00 */
[----:B0-----:R-:W-:Y:S02]  /*0480*/  IADD3 R2, P0, PT, R2, 0x20, RZ ;  /* 0x0000002002027810 */ /* 0x001fe40007f1e0ff */
[----:B------:R-:W-:Y:S02]  /*0490*/  LEA R14, R5, R14, 0x3 ;  /* 0x0000000e050e7211 */ /* 0x000fe400078e18ff */
[----:B------:R-:W-:Y:S01]  /*04a0*/  IADD3.X R3, PT, PT, RZ, R3, RZ, P0, !PT ;  /* 0x00000003ff037210 */ /* 0x000fe200007fe4ff */
[----:B--2---:R-:W-:-:S04]  /*04b0*/  FFMA R22, R21, R22, R12 ;  /* 0x0000001615167223 */ /* 0x004fc8000000000c */
[----:B---3--:R-:W-:-:S04]  /*04c0*/  FFMA R20, R19, R20, R22 ;  /* 0x0000001413147223 */ /* 0x008fc80000000016 */
[----:B----4-:R-:W-:-:S04]  /*04d0*/  FFMA R18, R17, R18, R20 ;  /* 0x0000001211127223 */ /* 0x010fc80000000014 */
[----:B-----5:R-:W-:-:S04]  /*04e0*/  FFMA R16, R15, R16, R18 ;  /* 0x000000100f107223 */ /* 0x020fc80000000012 */
[----:B------:R-:W-:-:S04]  /*04f0*/  FFMA R23, R23, R4, R16 ;  /* 0x0000000417177223 */ /* 0x000fc80000000010 */
[----:B------:R-:W-:-:S04]  /*0500*/  FFMA R24, R24, R7, R23 ;  /* 0x0000000718187223 */ /* 0x000fc80000000017 */
[----:B------:R-:W-:-:S04]  /*0510*/  FFMA R8, R25, R8, R24 ;  /* 0x0000000819087223 */ /* 0x000fc80000000018 */
[----:B------:R-:W-:Y:S01]  /*0520*/  FFMA R12, R27, R10, R8 ;  /* 0x0000000a1b0c7223 */ /* 0x000fe20000000008 */
[----:B------:R-:W-:Y:S06]  /*0530*/  BRA.U UP0, `(.L_x_1) ;  /* 0xfffffffd003c7547 */ /* 0x000fec000b83ffff */
.L_x_0:
[----:B------:R-:W-:-:S04]  /*0540*/  ULOP3.LUT UR6, UR20, 0x7, URZ, 0xc0, !UPT ;  /* 0x0000000714067892 */ /* 0x000fc8000f8ec0ff */
[----:B------:R-:W-:-:S09]  /*0550*/  UISETP.NE.AND UP0, UPT, UR6, URZ, UPT ;  /* 0x000000ff0600728c */ /* 0x000fd2000bf05270 */
[----:B------:R-:W-:Y:S05]  /*0560*/  BRA.U !UP0, `(.L_x_2) ;  /* 0x0000000508387547 */ /* 0x000fea000b800000 */
[----:B------:R-:W-:Y:S02]  /*0570*/  UISETP.GE.U32.AND UP0, UPT, UR6, 0x4, UPT ;  /* 0x000000040600788c */ /* 0x000fe4000bf06070 */
[----:B------:R-:W-:-:S04]  /*0580*/  ULOP3.LUT UR5, UR20, 0x3, URZ, 0xc0, !UPT ;  /* 0x0000000314057892 */ /* 0x000fc8000f8ec0ff */
[----:B------:R-:W-:-:S03]  /*0590*/  UISETP.NE.AND UP1, UPT, UR5, URZ, UPT ;  /* 0x000000ff0500728c */ /* 0x000fc6000bf25270 */
[----:B------:R-:W-:Y:S08]  /*05a0*/  BRA.U !UP0, `(.L_x_3) ;  /* 0x00000001087c7547 */ /* 0x000ff0000b800000 */
[----:B------:R-:W1:Y:S01]  /*05b0*/  LDC.64 R6, c[0x0][0x388] ;  /* 0x0000e200ff067b82 */ /* 0x000e620000000a00 */
[----:B------:R-:W2:Y:S01]  /*05c0*/  LDCU.64 UR6, c[0x0][0x380] ;  /* 0x00007000ff0677ac */ /* 0x000ea20008000a00 */
[----:B------:R-:W-:Y:S01]  /*05d0*/  IMAD.U32 R9, RZ, RZ, UR4 ;  /* 0x00000004ff097e24 */ /* 0x000fe2000f8e00ff */
[C---:B------:R-:W-:Y:S02]  /*05e0*/  IADD3 R3, PT, PT, R13.reuse, UR4, RZ ;  /* 0x000000040d037c10 */ /* 0x040fe4000fffe0ff */
[----:B------:R-:W-:Y:S01]  /*05f0*/  IADD3 R10, P0, PT, R13, UR4, RZ ;  /* 0x000000040d0a7c10 */ /* 0x000fe2000ff1e0ff */
[----:B------:R-:W-:Y:S01]  /*0600*/  IMAD R9, R9, UR20, R0 ;  /* 0x0000001409097c24 */ /* 0x000fe2000f8e0200 */
[----:B------:R-:W-:Y:S01]  /*0610*/  MOV R11, UR20 ;  /* 0x00000014000b7c02 */ /* 0x000fe20008000f00 */
[----:B------:R-:W3:Y:S01]  /*0620*/  LDC.64 R4, c[0x0][0x380] ;  /* 0x0000e000ff047b82 */ /* 0x000ee20000000a00 */
[----:B------:R-:W-:Y:S01]  /*0630*/  MOV R15, UR20 ;  /* 0x00000014000f7c02 */ /* 0x000fe20008000f00 */
[----:B-1----:R-:W-:Y:S01]  /*0640*/  IMAD.WIDE R6, R9, 0x4, R6 ;  /* 0x0000000409067825 */ /* 0x002fe200078e0206 */
[----:B------:R-:W-:-:S05]  /*0650*/  MOV R9, UR20 ;  /* 0x0000001400097c02 */ /* 0x000fca0008000f00 */
[----:B------:R-:W-:Y:S02]  /*0660*/  IMAD.WIDE R8, R9, 0x4, R6 ;  /* 0x0000000409087825 */ /* 0x000fe400078e0206 */
[----:B0-----:R-:W4:Y:S02]  /*0670*/  LDG.E R6, desc[UR18][R6.64] ;  /* 0x0000001206067981 */ /* 0x001f24000c1e1900 */
[----:B---3--:R-:W-:Y:S01]  /*0680*/  IMAD.WIDE.U32 R4, R3, 0x4, R4 ;  /* 0x0000000403047825 */ /* 0x008fe200078e0004 */
[----:B------:R-:W-:Y:S01]  /*0690*/  IADD3.X R3, PT, PT, RZ, RZ, RZ, P0, !PT ;  /* 0x000000ffff037210 */ /* 0x000fe200007fe4ff */
[----:B------:R-:W3:Y:S01]  /*06a0*/  LDG.E R17, desc[UR18][R8.64] ;  /* 0x0000001208117981 */ /* 0x000ee2000c1e1900 */
[----:B--2---:R-:W-:-:S03]  /*06b0*/  LEA R2, P0, R10, UR6, 0x2 ;  /* 0x000000060a027c11 */ /* 0x004fc6000f8010ff */
[----:B------:R-:W4:Y:S01]  /*06c0*/  LDG.E R5, desc[UR18][R4.64] ;  /* 0x0000001204057981 */ /* 0x000f22000c1e1900 */
[----:B------:R-:W-:Y:S01]  /*06d0*/  LEA.HI.X R3, R10, UR7, R3, 0x2, P0 ;  /* 0x000000070a037c11 */ /* 0x000fe200080f1403 */
[----:B------:R-:W-:-:S04]  /*06e0*/  IMAD.WIDE R10, R11, 0x4, R8 ;  /* 0x000000040b0a7825 */ /* 0x000fc800078e0208 */
[----:B------:R-:W3:Y:S01]  /*06f0*/  LDG.E R16, desc[UR18][R2.64+0x4] ;  /* 0x0000041202107981 */ /* 0x000ee2000c1e1900 */
[----:B------:R-:W-:-:S03]  /*0700*/  IMAD.WIDE R14, R15, 0x4, R10 ;  /* 0x000000040f0e7825 */ /* 0x000fc600078e020a */
[----:B------:R-:W2:Y:S04]  /*0710*/  LDG.E R19, desc[UR18][R10.64] ;  /* 0x000000120a137981 */ /* 0x000ea8000c1e1900 */
[----:B------:R-:W2:Y:S04]  /*0720*/  LDG.E R18, desc[UR18][R2.64+0x8] ;  /* 0x0000081202127981 */ /* 0x000ea8000c1e1900 */
[----:B------:R-:W5:Y:S04]  /*0730*/  LDG.E R20, desc[UR18][R2.64+0xc] ;  /* 0x00000c1202147981 */ /* 0x000f68000c1e1900 */
[----:B------:R-:W5:Y:S01]  /*0740*/  LDG.E R14, desc[UR18][R14.64] ;  /* 0x000000120e0e7981 */ /* 0x000f62000c1e1900 */
[----:B------:R-:W-:Y:S01]  /*0750*/  UIADD3 UR4, UPT, UPT, UR4, 0x4, URZ ;  /* 0x0000000404047890 */ /* 0x000fe2000fffe0ff */
[----:B----4-:R-:W-:-:S04]  /*0760*/  FFMA R5, R5, R6, R12 ;  /* 0x0000000605057223 */ /* 0x010fc8000000000c */
[----:B---3--:R-:W-:-:S04]  /*0770*/  FFMA R5, R16, R17, R5 ;  /* 0x0000001110057223 */ /* 0x008fc80000000005 */
[----:B--2---:R-:W-:-:S04]  /*0780*/  FFMA R5, R18, R19, R5 ;  /* 0x0000001312057223 */ /* 0x004fc80000000005 */
[----:B-----5:R-:W-:-:S07]  /*0790*/  FFMA R12, R20, R14, R5 ;  /* 0x0000000e140c7223 */ /* 0x020fce0000000005 */
.L_x_3:
[----:B------:R-:W-:Y:S05]  /*07a0*/  BRA.U !UP1, `(.L_x_2) ;  /* 0x0000000109a87547 */ /* 0x000fea000b800000 */
[----:B------:R-:W-:Y:S01]  /*07b0*/  UISETP.NE.AND UP0, UPT, UR5, 0x1, UPT ;  /* 0x000000010500788c */ /* 0x000fe2000bf05270 */
[----:B------:R-:W-:Y:S01]  /*07c0*/  MOV R7, UR4 ;  /* 0x0000000400077c02 */ /* 0x000fe20008000f00 */
[----:B------:R-:W-:Y:S02]  /*07d0*/  ULOP3.LUT UR5, UR20, 0x1, URZ, 0xc0, !UPT ;  /* 0x0000000114057892 */ /* 0x000fe4000f8ec0ff */
[----:B------:R-:W-:Y:S02]  /*07e0*/  MOV R15, UR20 ;  /* 0x00000014000f7c02 */ /* 0x000fe40008000f00 */
[----:B------:R-:W-:Y:S01]  /*07f0*/  UISETP.NE.U32.AND UP1, UPT, UR5, 0x1, UPT ;  /* 0x000000010500788c */ /* 0x000fe2000bf25070 */
[----:B------:R-:W-:-:S04]  /*0800*/  PLOP3.LUT P1, PT, PT, PT, UP0, 0x80, 0x8 ;  /* 0x000000000008781c */ /* 0x000fc80003f2f008 */
[----:B------:R-:W1:Y:S01]  /*0810*/  @UP0 LDCU.128 UR8, c[0x0][0x380] ;  /* 0x00007000ff0807ac */ /* 0x000e620008000c00 */
[----:B------:R-:W-:Y:S01]  /*0820*/  PLOP3.LUT P0, PT, PT, PT, UP1, 0x80, 0x8 ;  /* 0x000000000008781c */ /* 0x000fe20003f0f018 */
[----:B------:R-:W2:Y:S04]  /*0830*/  @UP0 LDCU.64 UR6, c[0x0][0x380] ;  /* 0x00007000ff0607ac */ /* 0x000ea80008000a00 */
[----:B------:R-:W3:Y:S03]  /*0840*/  @!UP1 LDCU.128 UR12, c[0x0][0x380] ;  /* 0x00007000ff0c97ac */ /* 0x000ee60008000c00 */
[C---:B------:R-:W-:Y:S02]  /*0850*/  @P1 IADD3 R3, PT, PT, R13.reuse, UR4, RZ ;  /* 0x000000040d031c10 */ /* 0x040fe4000fffe0ff */
[----:B------:R-:W-:Y:S01]  /*0860*/  @P1 IADD3 R6, P2, PT, R13, UR4, RZ ;  /* 0x000000040d061c10 */ /* 0x000fe2000ff5e0ff */
[----:B------:R-:W-:Y:S01]  /*0870*/  @UP0 UIADD3 UR4, UPT, UPT, UR4, 0x2, URZ ;  /* 0x0000000204040890 */ /* 0x000fe2000fffe0ff */
[----:B-1----:R-:W-:Y:S01]  /*0880*/  MOV R11, UR9 ;  /* 0x00000009000b7c02 */ /* 0x002fe20008000f00 */
[----:B------:R-:W-:Y:S01]  /*0890*/  IMAD.U32 R10, RZ, RZ, UR8 ;  /* 0x00000008ff0a7e24 */ /* 0x000fe2000f8e00ff */
[----:B------:R-:W-:-:S02]  /*08a0*/  MOV R4, UR10 ;  /* 0x0000000a00047c02 */ /* 0x000fc40008000f00 */
[----:B------:R-:W-:Y:S01]  /*08b0*/  MOV R5, UR11 ;  /* 0x0000000b00057c02 */ /* 0x000fe20008000f00 */
[----:B------:R-:W-:-:S04]  /*08c0*/  @P1 IMAD.WIDE.U32 R10, R3, 0x4, R10 ;  /* 0x00000004030a1825 */ /* 0x000fc800078e000a */
[----:B------:R-:W-:Y:S01]  /*08d0*/  @P1 IMAD R3, R7, UR20, R0 ;  /* 0x0000001407031c24 */ /* 0x000fe2000f8e0200 */
[----:B------:R-:W-:Y:S01]  /*08e0*/  @P1 IADD3.X R7, PT, PT, RZ, RZ, RZ, P2, !PT ;  /* 0x000000ffff071210 */ /* 0x000fe200017fe4ff */
[----:B------:R-:W-:Y:S01]  /*08f0*/  IMAD.U32 R19, RZ, RZ, UR4 ;  /* 0x00000004ff137e24 */ /* 0x000fe2000f8e00ff */
[C---:B--2---:R-:W-:Y:S01]  /*0900*/  @P1 LEA R2, P2, R6.reuse, UR6, 0x2 ;  /* 0x0000000606021c11 */ /* 0x044fe2000f8410ff */
[----:B------:R-:W-:Y:S01]  /*0910*/  @P1 IMAD.WIDE R4, R3, 0x4, R4 ;  /* 0x0000000403041825 */ /* 0x000fe200078e0204 */
[----:B------:R-:W-:Y:S01]  /*0920*/  @!P0 IADD3 R17, PT, PT, R13, UR4, RZ ;  /* 0x000000040d118c10 */ /* 0x000fe2000fffe0ff */
[----:B0-----:R-:W2:Y:S01]  /*0930*/  @P1 LDG.E R11, desc[UR18][R10.64] ;  /* 0x000000120a0b1981 */ /* 0x001ea2000c1e1900 */
[----:B------:R-:W-:Y:S01]  /*0940*/  @P1 LEA.HI.X R3, R6, UR7, R7, 0x2, P2 ;  /* 0x0000000706031c11 */ /* 0x000fe200090f1407 */
[----:B------:R-:W-:Y:S01]  /*0950*/  @!P0 IMAD R19, R19, UR20, R0 ;  /* 0x0000001413138c24 */ /* 0x000fe2000f8e0200 */
[----:B---3--:R-:W-:Y:S01]  /*0960*/  MOV R6, UR12 ;  /* 0x0000000c00067c02 */ /* 0x008fe20008000f00 */
[----:B------:R-:W-:Y:S01]  /*0970*/  @P1 IMAD.WIDE R14, R15, 0x4, R4 ;  /* 0x000000040f0e1825 */ /* 0x000fe200078e0204 */
[----:B------:R-:W-:Y:S01]  /*0980*/  MOV R7, UR13 ;  /* 0x0000000d00077c02 */ /* 0x000fe20008000f00 */
[----:B------:R-:W2:Y:S01]  /*0990*/  @P1 LDG.E R4, desc[UR18][R4.64] ;  /* 0x0000001204041981 */ /* 0x000ea2000c1e1900 */
[----:B------:R-:W-:-:S02]  /*09a0*/  MOV R8, UR14 ;  /* 0x0000000e00087c02 */ /* 0x000fc40008000f00 */
[----:B------:R-:W-:Y:S01]  /*09b0*/  MOV R9, UR15 ;  /* 0x0000000f00097c02 */ /* 0x000fe20008000f00 */
[----:B------:R-:W-:Y:S01]  /*09c0*/  @!P0 IMAD.WIDE.U32 R6, R17, 0x4, R6 ;  /* 0x0000000411068825 */ /* 0x000fe200078e0006 */
[----:B------:R-:W3:Y:S03]  /*09d0*/  @P1 LDG.E R14, desc[UR18][R14.64] ;  /* 0x000000120e0e1981 */ /* 0x000ee6000c1e1900 */
[----:B------:R-:W-:Y:S01]  /*09e0*/  @!P0 IMAD.WIDE R8, R19, 0x4, R8 ;  /* 0x0000000413088825 */ /* 0x000fe200078e0208 */
[----:B------:R-:W3:Y:S04]  /*09f0*/  @P1 LDG.E R2, desc[UR18][R2.64+0x4] ;  /* 0x0000041202021981 */ /* 0x000ee8000c1e1900 */
[----:B------:R-:W4:Y:S04]  /*0a00*/  @!P0 LDG.E R7, desc[UR18][R6.64] ;  /* 0x0000001206078981 */ /* 0x000f28000c1e1900 */
[----:B------:R-:W4:Y:S01]  /*0a10*/  @!P0 LDG.E R8, desc[UR18][R8.64] ;  /* 0x0000001208088981 */ /* 0x000f22000c1e1900 */
[----:B--2---:R-:W-:-:S04]  /*0a20*/  @P1 FFMA R11, R11, R4, R12 ;  /* 0x000000040b0b1223 */ /* 0x004fc8000000000c */
[----:B---3--:R-:W-:-:S04]  /*0a30*/  @P1 FFMA R12, R2, R14, R11 ;  /* 0x0000000e020c1223 */ /* 0x008fc8000000000b */
[----:B----4-:R-:W-:-:S07]  /*0a40*/  @!P0 FFMA R12, R7, R8, R12 ;  /* 0x00000008070c8223 */ /* 0x010fce000000000c */
.L_x_2:
[----:B------:R-:W1:Y:S01]  /*0a50*/  LDC.64 R2, c[0x0][0x390] ;  /* 0x0000e400ff027b82 */ /* 0x000e620000000a00 */
[----:B------:R-:W-:-:S05]  /*0a60*/  IADD3 R13, PT, PT, R0, R13, RZ ;  /* 0x0000000d000d7210 */ /* 0x000fca0007ffe0ff */
[----:B-1----:R-:W-:-:S05]  /*0a70*/  IMAD.WIDE R2, R13, 0x4, R2 ;  /* 0x000000040d027825 */ /* 0x002fca00078e0202 */
[----:B0-----:R-:W-:Y:S01]  /*0a80*/  STG.E desc[UR18][R2.64], R12 ;  /* 0x0000000c02007986 */ /* 0x001fe2000c101912 */
[----:B------:R-:W-:Y:S05]  /*0a90*/  EXIT ;  /* 0x000000000000794d */ /* 0x000fea0003800000 */
.L_x_4:
[----:B------:R-:W-:-:S00]  /*0aa0*/  BRA `(.L_x_4) ;  /* 0xfffffffc00fc7947 */ /* 0x000fc0000383ffff */
[----:B------:R-:W-:-:S00]  /*0ab0*/  NOP ;  /* 0x0000000000007918 */ /* 0x000fc00000000000 */
        /* <DEDUP_REMOVED lines=12> */
.L_x_5:


//--------------------- .nv.shared.reserved.0     --------------------------
	.section	.nv.shared.reserved.0,"aw",@nobits
	.weak		__nv_reservedSMEM_offset_0_alias
	.size		__nv_reservedSMEM_offset_0_alias, 0, 64
	.other		__nv_reservedSMEM_offset_0_alias,@"STO_CUDA_RESERVED_SHARED STV_DEFAULT"
__nv_reservedSMEM_offset_0_alias:
	.zero		0
	.zero		64


//--------------------- .nv.constant0._Z19naiveMatrixMultiplyPfS_S_i --------------------------
	.section	.nv.constant0._Z19naiveMatrixMultiplyPfS_S_i,"a",@progbits
	.sectionflags	@""
	.align	4
.nv.constant0._Z19naiveMatrixMultiplyPfS_S_i:
	.zero		924


//--------------------- SYMBOLS --------------------------

	.type		.nv.reservedSmem.offset0,@object
	.size		.nv.reservedSmem.offset0,0x4
